//
// Generated by NVIDIA NVVM Compiler
//
// Compiler Build ID: CL-36424714
// Cuda compilation tools, release 13.0, V13.0.88
// Based on NVVM 20.0.0
//

.version 9.0
.target sm_100
.address_size 64

	// .globl	_Z10stencil_1dPdS_

.visible .entry _Z10stencil_1dPdS_(
	.param .u64 .ptr .align 1 _Z10stencil_1dPdS__param_0,
	.param .u64 .ptr .align 1 _Z10stencil_1dPdS__param_1
)
{
	.reg .pred 	%p<7>;
	.reg .b32 	%r<28>;
	.reg .b64 	%rd<19>;
	.reg .b64 	%fd<19>;

	ld.param.u64 	%rd10, [_Z10stencil_1dPdS__param_0];
	ld.param.u64 	%rd9, [_Z10stencil_1dPdS__param_1];
	cvta.to.global.u64 	%rd1, %rd10;
	mov.u32 	%r16, %ctaid.x;
	shl.b32 	%r17, %r16, 10;
	mov.u32 	%r18, %tid.x;
	or.b32  	%r1, %r17, %r18;
	setp.gt.s32 	%p1, %r1, 99999999;
	@%p1 bra 	$L__BB0_9;
	cvta.to.global.u64 	%rd11, %rd9;
	mul.wide.s32 	%rd12, %r1, 8;
	add.s64 	%rd2, %rd11, %rd12;
	mov.b64 	%rd13, 0;
	st.global.u64 	[%rd2], %rd13;
	max.s32 	%r2, %r1, 3;
	add.s32 	%r26, %r2, -3;
	min.s32 	%r4, %r1, 99999996;
	add.s32 	%r19, %r4, 4;
	setp.ge.s32 	%p2, %r26, %r19;
	@%p2 bra 	$L__BB0_9;
	not.b32 	%r20, %r2;
	add.s32 	%r21, %r20, %r4;
	and.b32  	%r5, %r21, 3;
	setp.eq.s32 	%p3, %r5, 0;
	mov.f64 	%fd17, 0d0000000000000000;
	@%p3 bra 	$L__BB0_6;
	mul.wide.u32 	%rd14, %r26, 8;
	add.s64 	%rd17, %rd1, %rd14;
	neg.s32 	%r24, %r5;
	mov.f64 	%fd17, 0d0000000000000000;
	mov.u32 	%r25, %r2;
$L__BB0_4:
	.pragma "nounroll";
	ld.global.f64 	%fd8, [%rd17];
	add.f64 	%fd17, %fd8, %fd17;
	st.global.f64 	[%rd2], %fd17;
	add.s32 	%r25, %r25, 1;
	add.s64 	%rd17, %rd17, 8;
	add.s32 	%r24, %r24, 1;
	setp.ne.s32 	%p4, %r24, 0;
	@%p4 bra 	$L__BB0_4;
	add.s32 	%r26, %r25, -3;
$L__BB0_6:
	sub.s32 	%r22, %r4, %r2;
	add.s32 	%r23, %r22, 6;
	setp.lt.u32 	%p5, %r23, 3;
	@%p5 bra 	$L__BB0_9;
	sub.s32 	%r27, %r26, %r4;
	mul.wide.u32 	%rd15, %r26, 8;
	add.s64 	%rd16, %rd15, %rd1;
	add.s64 	%rd18, %rd16, 16;
$L__BB0_8:
	ld.global.f64 	%fd9, [%rd18+-16];
	add.f64 	%fd10, %fd9, %fd17;
	st.global.f64 	[%rd2], %fd10;
	ld.global.f64 	%fd11, [%rd18+-8];
	add.f64 	%fd12, %fd11, %fd10;
	st.global.f64 	[%rd2], %fd12;
	ld.global.f64 	%fd13, [%rd18];
	add.f64 	%fd14, %fd13, %fd12;
	st.global.f64 	[%rd2], %fd14;
	ld.global.f64 	%fd15, [%rd18+8];
	add.f64 	%fd17, %fd15, %fd14;
	st.global.f64 	[%rd2], %fd17;
	add.s32 	%r27, %r27, 4;
	add.s64 	%rd18, %rd18, 32;
	setp.ne.s32 	%p6, %r27, 4;
	@%p6 bra 	$L__BB0_8;
$L__BB0_9:
	ret;

}


// ===== COMPILED SASS (sm_100) =====

	.target	sm_100

	.elftype	@"ET_EXEC"


//--------------------- .note.nv.tkinfo           --------------------------
	.section	.note.nv.tkinfo,"",@"SHT_NOTE"
	.sectionflags	@"SHF_NOTE_NV_TKINFO"
	.tkinfo
        /*0018*/ 	.word	0x00000002
        /*0030*/ 	.string	""
        /*0030*/ 	.string	"ptxas"
        /*0030*/ 	.string	"Cuda compilation tools, release 13.0, V13.0.88"
        /*0030*/ 	.string	"Build cuda_13.0.r13.0/compiler.36424714_0"
        /*0030*/ 	.string	"-arch sm_100 -m 64 "



//--------------------- .note.nv.cuinfo           --------------------------
	.section	.note.nv.cuinfo,"",@"SHT_NOTE"
	.sectionflags	@"SHF_NOTE_NV_CUINFO"
        /*0018*/ 	.short	0x0002
        /*001a*/ 	.short	0x0064
        /*001c*/ 	.short	0x0082
	.zero		2


//--------------------- .nv.info                  --------------------------
	.section	.nv.info,"",@"SHT_CUDA_INFO"
	.align	4


	//----- nvinfo : EIATTR_REGCOUNT
	.align		4
        /*0000*/ 	.byte	0x04, 0x2f
        /*0002*/ 	.short	(.L_1 - .L_0)
	.align		4
.L_0:
        /*0004*/ 	.word	index@(_Z10stencil_1dPdS_)
        /*0008*/ 	.word	0x00000010


	//----- nvinfo : EIATTR_FRAME_SIZE
	.align		4
.L_1:
        /*000c*/ 	.byte	0x04, 0x11
        /*000e*/ 	.short	(.L_3 - .L_2)
	.align		4
.L_2:
        /*0010*/ 	.word	index@(_Z10stencil_1dPdS_)
        /*0014*/ 	.word	0x00000000


	//----- nvinfo : EIATTR_MIN_STACK_SIZE
	.align		4
.L_3:
        /*0018*/ 	.byte	0x04, 0x12
        /*001a*/ 	.short	(.L_5 - .L_4)
	.align		4
.L_4:
        /*001c*/ 	.word	index@(_Z10stencil_1dPdS_)
        /*0020*/ 	.word	0x00000000
.L_5:


//--------------------- .nv.compat                --------------------------
	.section	.nv.compat,"",@"SHT_CUDA_COMPAT_INFO"
	.align	4
        /*0000*/ 	.byte	0x02, 0x09, 0x00, 0x00, 0x02, 0x02, 0x01, 0x00, 0x02, 0x05, 0x05, 0x00, 0x03, 0x07, 0x01, 0x01
        /*0010*/ 	.byte	0x02, 0x03, 0x00, 0x00, 0x02, 0x06, 0x01, 0x00, 0x04, 0x0b, 0x08, 0x00, 0x01, 0x00, 0x00, 0x00
        /*0020*/ 	.byte	0x00, 0x00, 0x00, 0x00


//--------------------- .nv.info._Z10stencil_1dPdS_ --------------------------
	.section	.nv.info._Z10stencil_1dPdS_,"",@"SHT_CUDA_INFO"
	.sectionflags	@""
	.align	4


	//----- nvinfo : EIATTR_CUDA_API_VERSION
	.align		4
        /*0000*/ 	.byte	0x04, 0x37
        /*0002*/ 	.short	(.L_7 - .L_6)
.L_6:
        /*0004*/ 	.word	0x00000082


	//----- nvinfo : EIATTR_KPARAM_INFO
	.align		4
.L_7:
        /*0008*/ 	.byte	0x04, 0x17
        /*000a*/ 	.short	(.L_9 - .L_8)
.L_8:
        /*000c*/ 	.word	0x00000000
        /*0010*/ 	.short	0x0001
        /*0012*/ 	.short	0x0008
        /*0014*/ 	.byte	0x00, 0xf5, 0x21, 0x00


	//----- nvinfo : EIATTR_KPARAM_INFO
	.align		4
.L_9:
        /*0018*/ 	.byte	0x04, 0x17
        /*001a*/ 	.short	(.L_11 - .L_10)
.L_10:
        /*001c*/ 	.word	0x00000000
        /*0020*/ 	.short	0x0000
        /*0022*/ 	.short	0x0000
        /*0024*/ 	.byte	0x00, 0xf5, 0x21, 0x00


	//----- nvinfo : EIATTR_SPARSE_MMA_MASK
	.align		4
.L_11:
        /*0028*/ 	.byte	0x03, 0x50
        /*002a*/ 	.short	0x0000


	//----- nvinfo : EIATTR_MAXREG_COUNT
	.align		4
        /*002c*/ 	.byte	0x03, 0x1b
        /*002e*/ 	.short	0x00ff


	//----- nvinfo : EIATTR_MERCURY_ISA_VERSION
	.align		4
        /*0030*/ 	.byte	0x03, 0x5f
        /*0032*/ 	.short	0x0101


	//----- nvinfo : EIATTR_VRC_CTA_INIT_COUNT
	.align		4
        /*0034*/ 	.byte	0x02, 0x4a
	.zero		1
	.zero		1


	//----- nvinfo : EIATTR_EXIT_INSTR_OFFSETS
	.align		4
        /*0038*/ 	.byte	0x04, 0x1c
        /*003a*/ 	.short	(.L_13 - .L_12)


	//   ....[0]....
.L_12:
        /*003c*/ 	.word	0x00000060


	//   ....[1]....
        /*0040*/ 	.word	0x00000100


	//   ....[2]....
        /*0044*/ 	.word	0x00000300


	//   ....[3]....
        /*0048*/ 	.word	0x00000490


	//----- nvinfo : EIATTR_CRS_STACK_SIZE
	.align		4
.L_13:
        /*004c*/ 	.byte	0x04, 0x1e
        /*004e*/ 	.short	(.L_15 - .L_14)
.L_14:
        /*0050*/ 	.word	0x00000000


	//----- nvinfo : EIATTR_CBANK_PARAM_SIZE
	.align		4
.L_15:
        /*0054*/ 	.byte	0x03, 0x19
        /*0056*/ 	.short	0x0010


	//----- nvinfo : EIATTR_PARAM_CBANK
	.align		4
        /*0058*/ 	.byte	0x04, 0x0a
        /*005a*/ 	.short	(.L_17 - .L_16)
	.align		4
.L_16:
        /*005c*/ 	.word	index@(.nv.constant0._Z10stencil_1dPdS_)
        /*0060*/ 	.short	0x0380
        /*0062*/ 	.short	0x0010


	//----- nvinfo : EIATTR_SW_WAR
	.align		4
.L_17:
        /*0064*/ 	.byte	0x04, 0x36
        /*0066*/ 	.short	(.L_19 - .L_18)
.L_18:
        /*0068*/ 	.word	0x00000008
.L_19:


//--------------------- .nv.callgraph             --------------------------
	.section	.nv.callgraph,"",@"SHT_CUDA_CALLGRAPH"
	.align	4
	.sectionentsize	8
	.align		4
        /*0000*/ 	.word	0x00000000
	.align		4
        /*0004*/ 	.word	0xffffffff
	.align		4
        /*0008*/ 	.word	0x00000000
	.align		4
        /*000c*/ 	.word	0xfffffffe
	.align		4
        /*0010*/ 	.word	0x00000000
	.align		4
        /*0014*/ 	.word	0xfffffffd
	.align		4
        /*0018*/ 	.word	0x00000000
	.align		4
        /*001c*/ 	.word	0xfffffffc


//--------------------- .text._Z10stencil_1dPdS_  --------------------------
	.section	.text._Z10stencil_1dPdS_,"ax",@progbits
	.align	128
        .global         _Z10stencil_1dPdS_
        .type           _Z10stencil_1dPdS_,@function
        .size           _Z10stencil_1dPdS_,(.L_x_6 - _Z10stencil_1dPdS_)
        .other          _Z10stencil_1dPdS_,@"STO_CUDA_ENTRY STV_DEFAULT"
_Z10stencil_1dPdS_:
.text._Z10stencil_1dPdS_:
[----:B------:R-:W-:Y:S01]  /*0000*/  LDC R1, c[0x0][0x37c] ;  /* 0x0000df00ff017b82 */ /* 0x000fe20000000800 */
[----:B------:R-:W0:Y:S07]  /*0010*/  S2R R5, SR_TID.X ;  /* 0x0000000000057919 */ /* 0x000e2e0000002100 */
[----:B------:R-:W1:Y:S02]  /*0020*/  S2UR UR4, SR_CTAID.X ;  /* 0x00000000000479c3 */ /* 0x000e640000002500 */
[----:B-1----:R-:W-:-:S06]  /*0030*/  USHF.L.U32 UR4, UR4, 0xa, URZ ;  /* 0x0000000a04047899 */ /* 0x002fcc00080006ff */
[----:B0-----:R-:W-:-:S04]  /*0040*/  LOP3.LUT R5, R5, UR4, RZ, 0xfc, !PT ;  /* 0x0000000405057c12 */ /* 0x001fc8000f8efcff */
[----:B------:R-:W-:-:S13]  /*0050*/  ISETP.GT.AND P0, PT, R5, 0x5f5e0ff, PT ;  /* 0x05f5e0ff0500780c */ /* 0x000fda0003f04270 */
[----:B------:R-:W-:Y:S05]  /*0060*/  @P0 EXIT ;  /* 0x000000000000094d */ /* 0x000fea0003800000 */
[----:B------:R-:W0:Y:S01]  /*0070*/  LDC.64 R2, c[0x0][0x388] ;  /* 0x0000e200ff027b82 */ /* 0x000e220000000a00 */
[C---:B------:R-:W-:Y:S01]  /*0080*/  VIMNMX R9, PT, PT, R5.reuse, 0x3, !PT ;  /* 0x0000000305097848 */ /* 0x040fe20007fe0100 */
[----:B------:R-:W1:Y:S01]  /*0090*/  LDCU.64 UR4, c[0x0][0x358] ;  /* 0x00006b00ff0477ac */ /* 0x000e620008000a00 */
[----:B------:R-:W-:-:S03]  /*00a0*/  VIMNMX R0, PT, PT, R5, 0x5f5e0fc, PT ;  /* 0x05f5e0fc05007848 */ /* 0x000fc60003fe0100 */
[----:B------:R-:W-:Y:S02]  /*00b0*/  VIADD R4, R9, 0xfffffffd ;  /* 0xfffffffd09047836 */ /* 0x000fe40000000000 */
[----:B------:R-:W-:-:S05]  /*00c0*/  VIADD R7, R0, 0x4 ;  /* 0x0000000400077836 */ /* 0x000fca0000000000 */
[----:B------:R-:W-:Y:S01]  /*00d0*/  ISETP.GE.AND P0, PT, R4, R7, PT ;  /* 0x000000070400720c */ /* 0x000fe20003f06270 */
[----:B0-----:R-:W-:-:S05]  /*00e0*/  IMAD.WIDE R2, R5, 0x8, R2 ;  /* 0x0000000805027825 */ /* 0x001fca00078e0202 */
[----:B-1----:R0:W-:Y:S07]  /*00f0*/  STG.E.64 desc[UR4][R2.64], RZ ;  /* 0x000000ff02007986 */ /* 0x0021ee000c101b04 */
[----:B------:R-:W-:Y:S05]  /*0100*/  @P0 EXIT ;  /* 0x000000000000094d */ /* 0x000fea0003800000 */
[----:B------:R-:W-:Y:S01]  /*0110*/  LOP3.LUT R5, RZ, R9, RZ, 0x33, !PT ;  /* 0x00000009ff057212 */ /* 0x000fe200078e33ff */
[----:B------:R-:W-:Y:S01]  /*0120*/  BSSY.RECONVERGENT B0, `(.L_x_0) ;  /* 0x000001b000007945 */ /* 0x000fe20003800200 */
[----:B------:R-:W-:-:S03]  /*0130*/  IMAD.MOV.U32 R11, RZ, RZ, R4 ;  /* 0x000000ffff0b7224 */ /* 0x000fc600078e0004 */
[----:B------:R-:W-:-:S05]  /*0140*/  IMAD.IADD R5, R0, 0x1, R5 ;  /* 0x0000000100057824 */ /* 0x000fca00078e0205 */
[----:B------:R-:W-:Y:S02]  /*0150*/  LOP3.LUT P0, R6, R5, 0x3, RZ, 0xc0, !PT ;  /* 0x0000000305067812 */ /* 0x000fe4000780c0ff */
[----:B------:R-:W-:-:S11]  /*0160*/  CS2R R4, SRZ ;  /* 0x0000000000047805 */ /* 0x000fd6000001ff00 */
[----:B------:R-:W-:Y:S05]  /*0170*/  @!P0 BRA `(.L_x_1) ;  /* 0x0000000000548947 */ /* 0x000fea0003800000 */
[----:B------:R-:W1:Y:S01]  /*0180*/  LDC.64 R4, c[0x0][0x380] ;  /* 0x0000e000ff047b82 */ /* 0x000e620000000a00 */
[----:B------:R-:W-:Y:S01]  /*0190*/  BSSY.RECONVERGENT B1, `(.L_x_2) ;  /* 0x0000012000017945 */ /* 0x000fe20003800200 */
[----:B------:R-:W-:Y:S01]  /*01a0*/  IADD3 R8, PT, PT, -R6, RZ, RZ ;  /* 0x000000ff06087210 */ /* 0x000fe20007ffe1ff */
[----:B------:R-:W-:Y:S02]  /*01b0*/  IMAD.MOV.U32 R10, RZ, RZ, R9 ;  /* 0x000000ffff0a7224 */ /* 0x000fe400078e0009 */
[----:B-1----:R-:W-:-:S04]  /*01c0*/  IMAD.WIDE.U32 R4, R11, 0x8, R4 ;  /* 0x000000080b047825 */ /* 0x002fc800078e0004 */
[----:B------:R-:W-:Y:S02]  /*01d0*/  IMAD.MOV.U32 R11, RZ, RZ, R4 ;  /* 0x000000ffff0b7224 */ /* 0x000fe400078e0004 */
[----:B------:R-:W-:Y:S01]  /*01e0*/  IMAD.MOV.U32 R12, RZ, RZ, R5 ;  /* 0x000000ffff0c7224 */ /* 0x000fe200078e0005 */
[----:B------:R-:W-:-:S07]  /*01f0*/  CS2R R4, SRZ ;  /* 0x0000000000047805 */ /* 0x000fce000001ff00 */
.L_x_3:
[----:B------:R-:W-:Y:S01]  /*0200*/  MOV R6, R11 ;  /* 0x0000000b00067202 */ /* 0x000fe20000000f00 */
[----:B------:R-:W-:-:S06]  /*0210*/  IMAD.MOV.U32 R7, RZ, RZ, R12 ;  /* 0x000000ffff077224 */ /* 0x000fcc00078e000c */
[----:B------:R-:W2:Y:S01]  /*0220*/  LDG.E.64 R6, desc[UR4][R6.64] ;  /* 0x0000000406067981 */ /* 0x000ea2000c1e1b00 */
[----:B------:R-:W-:Y:S01]  /*0230*/  VIADD R8, R8, 0x1 ;  /* 0x0000000108087836 */ /* 0x000fe20000000000 */
[----:B------:R-:W-:Y:S01]  /*0240*/  IADD3 R11, P1, PT, R11, 0x8, RZ ;  /* 0x000000080b0b7810 */ /* 0x000fe20007f3e0ff */
[----:B------:R-:W-:-:S03]  /*0250*/  VIADD R10, R10, 0x1 ;  /* 0x000000010a0a7836 */ /* 0x000fc60000000000 */
[----:B------:R-:W-:Y:S02]  /*0260*/  ISETP.NE.AND P0, PT, R8, RZ, PT ;  /* 0x000000ff0800720c */ /* 0x000fe40003f05270 */
[----:B------:R-:W-:Y:S01]  /*0270*/  IADD3.X R12, PT, PT, RZ, R12, RZ, P1, !PT ;  /* 0x0000000cff0c7210 */ /* 0x000fe20000ffe4ff */
[----:B-12---:R-:W-:-:S07]  /*0280*/  DADD R4, R6, R4 ;  /* 0x0000000006047229 */ /* 0x006fce0000000004 */
[----:B------:R1:W-:Y:S03]  /*0290*/  STG.E.64 desc[UR4][R2.64], R4 ;  /* 0x0000000402007986 */ /* 0x0003e6000c101b04 */
[----:B------:R-:W-:Y:S05]  /*02a0*/  @P0 BRA `(.L_x_3) ;  /* 0xfffffffc00d40947 */ /* 0x000fea000383ffff */
[----:B------:R-:W-:Y:S05]  /*02b0*/  BSYNC.RECONVERGENT B1 ;  /* 0x0000000000017941 */ /* 0x000fea0003800200 */
.L_x_2:
[----:B------:R-:W-:-:S07]  /*02c0*/  VIADD R11, R10, 0xfffffffd ;  /* 0xfffffffd0a0b7836 */ /* 0x000fce0000000000 */
.L_x_1:
[----:B------:R-:W-:Y:S05]  /*02d0*/  BSYNC.RECONVERGENT B0 ;  /* 0x0000000000007941 */ /* 0x000fea0003800200 */
.L_x_0:
[----:B------:R-:W-:-:S04]  /*02e0*/  IADD3 R9, PT, PT, R0, 0x6, -R9 ;  /* 0x0000000600097810 */ /* 0x000fc80007ffe809 */
[----:B------:R-:W-:-:S13]  /*02f0*/  ISETP.GE.U32.AND P0, PT, R9, 0x3, PT ;  /* 0x000000030900780c */ /* 0x000fda0003f06070 */
[----:B------:R-:W-:Y:S05]  /*0300*/  @!P0 EXIT ;  /* 0x000000000000894d */ /* 0x000fea0003800000 */
[----:B------:R-:W2:Y:S01]  /*0310*/  LDC.64 R6, c[0x0][0x380] ;  /* 0x0000e000ff067b82 */ /* 0x000ea20000000a00 */
[C---:B------:R-:W-:Y:S02]  /*0320*/  IMAD.IADD R0, R11.reuse, 0x1, -R0 ;  /* 0x000000010b007824 */ /* 0x040fe400078e0a00 */
[----:B--2---:R-:W-:-:S03]  /*0330*/  IMAD.WIDE.U32 R6, R11, 0x8, R6 ;  /* 0x000000080b067825 */ /* 0x004fc600078e0006 */
[----:B------:R-:W-:-:S04]  /*0340*/  IADD3 R6, P0, PT, R6, 0x10, RZ ;  /* 0x0000001006067810 */ /* 0x000fc80007f1e0ff */
[----:B------:R-:W-:-:S09]  /*0350*/  IADD3.X R7, PT, PT, RZ, R7, RZ, P0, !PT ;  /* 0x00000007ff077210 */ /* 0x000fd200007fe4ff */
.L_x_4:
[----:B------:R-:W-:Y:S02]  /*0360*/  IMAD.MOV.U32 R12, RZ, RZ, R6 ;  /* 0x000000ffff0c7224 */ /* 0x000fe400078e0006 */
[----:B------:R-:W-:-:S05]  /*0370*/  IMAD.MOV.U32 R13, RZ, RZ, R7 ;  /* 0x000000ffff0d7224 */ /* 0x000fca00078e0007 */
[----:B------:R-:W2:Y:S02]  /*0380*/  LDG.E.64 R6, desc[UR4][R12.64+-0x10] ;  /* 0xfffff0040c067981 */ /* 0x000ea4000c1e1b00 */
[----:B--2---:R-:W-:-:S07]  /*0390*/  DADD R6, R6, R4 ;  /* 0x0000000006067229 */ /* 0x004fce0000000004 */
[----:B------:R2:W-:Y:S04]  /*03a0*/  STG.E.64 desc[UR4][R2.64], R6 ;  /* 0x0000000602007986 */ /* 0x0005e8000c101b04 */
[----:B-1-3--:R-:W3:Y:S02]  /*03b0*/  LDG.E.64 R4, desc[UR4][R12.64+-0x8] ;  /* 0xfffff8040c047981 */ /* 0x00aee4000c1e1b00 */
[----:B---3--:R-:W-:-:S07]  /*03c0*/  DADD R8, R6, R4 ;  /* 0x0000000006087229 */ /* 0x008fce0000000004 */
[----:B------:R3:W-:Y:S04]  /*03d0*/  STG.E.64 desc[UR4][R2.64], R8 ;  /* 0x0000000802007986 */ /* 0x0007e8000c101b04 */
[----:B------:R-:W4:Y:S02]  /*03e0*/  LDG.E.64 R4, desc[UR4][R12.64] ;  /* 0x000000040c047981 */ /* 0x000f24000c1e1b00 */
[----:B----4-:R-:W-:-:S07]  /*03f0*/  DADD R10, R8, R4 ;  /* 0x00000000080a7229 */ /* 0x010fce0000000004 */
[----:B------:R3:W-:Y:S04]  /*0400*/  STG.E.64 desc[UR4][R2.64], R10 ;  /* 0x0000000a02007986 */ /* 0x0007e8000c101b04 */
[----:B------:R-:W4:Y:S01]  /*0410*/  LDG.E.64 R4, desc[UR4][R12.64+0x8] ;  /* 0x000008040c047981 */ /* 0x000f22000c1e1b00 */
[----:B------:R-:W-:Y:S02]  /*0420*/  IADD3 R0, PT, PT, R0, 0x4, RZ ;  /* 0x0000000400007810 */ /* 0x000fe40007ffe0ff */
[----:B--2---:R-:W-:Y:S02]  /*0430*/  IADD3 R6, P1, PT, R12, 0x20, RZ ;  /* 0x000000200c067810 */ /* 0x004fe40007f3e0ff */
[----:B------:R-:W-:-:S03]  /*0440*/  ISETP.NE.AND P0, PT, R0, 0x4, PT ;  /* 0x000000040000780c */ /* 0x000fc60003f05270 */
[----:B------:R-:W-:Y:S01]  /*0450*/  IMAD.X R7, RZ, RZ, R13, P1 ;  /* 0x000000ffff077224 */ /* 0x000fe200008e060d */
[----:B----4-:R-:W-:-:S07]  /*0460*/  DADD R4, R10, R4 ;  /* 0x000000000a047229 */ /* 0x010fce0000000004 */
[----:B------:R3:W-:Y:S02]  /*0470*/  STG.E.64 desc[UR4][R2.64], R4 ;  /* 0x0000000402007986 */ /* 0x0007e4000c101b04 */
[----:B------:R-:W-:Y:S05]  /*0480*/  @P0 BRA `(.L_x_4) ;  /* 0xfffffffc00b40947 */ /* 0x000fea000383ffff */
[----:B------:R-:W-:Y:S05]  /*0490*/  EXIT ;  /* 0x000000000000794d */ /* 0x000fea0003800000 */
.L_x_5:
[----:B------:R-:W-:-:S00]  /*04a0*/  BRA `(.L_x_5) ;  /* 0xfffffffc00fc7947 */ /* 0x000fc0000383ffff */
[----:B------:R-:W-:-:S00]  /*04b0*/  NOP ;  /* 0x0000000000007918 */ /* 0x000fc00000000000 */
        /* <DEDUP_REMOVED lines=12> */
.L_x_6:


//--------------------- .nv.shared.reserved.0     --------------------------
	.section	.nv.shared.reserved.0,"aw",@nobits
	.weak		__nv_reservedSMEM_offset_0_alias
	.size		__nv_reservedSMEM_offset_0_alias, 0, 64
	.other		__nv_reservedSMEM_offset_0_alias,@"STO_CUDA_RESERVED_SHARED STV_DEFAULT"
__nv_reservedSMEM_offset_0_alias:
	.zero		0
	.zero		64


//--------------------- .nv.constant0._Z10stencil_1dPdS_ --------------------------
	.section	.nv.constant0._Z10stencil_1dPdS_,"a",@progbits
	.sectionflags	@""
	.align	4
.nv.constant0._Z10stencil_1dPdS_:
	.zero		912


//--------------------- SYMBOLS --------------------------

	.type		.nv.reservedSmem.offset0,@object
	.size		.nv.reservedSmem.offset0,0x4
